//
// Generated by NVIDIA NVVM Compiler
//
// Compiler Build ID: CL-36424714
// Cuda compilation tools, release 13.0, V13.0.88
// Based on NVVM 20.0.0
//

.version 9.0
.target sm_100
.address_size 64

	// .globl	_Z31cas_device_relaxed_non_volatilePiS_i

.visible .entry _Z31cas_device_relaxed_non_volatilePiS_i(
	.param .u64 .ptr .align 1 _Z31cas_device_relaxed_non_volatilePiS_i_param_0,
	.param .u64 .ptr .align 1 _Z31cas_device_relaxed_non_volatilePiS_i_param_1,
	.param .u32 _Z31cas_device_relaxed_non_volatilePiS_i_param_2
)
{
	.reg .b32 	%r<4>;
	.reg .b64 	%rd<4>;

	ld.param.u64 	%rd1, [_Z31cas_device_relaxed_non_volatilePiS_i_param_0];
	ld.param.u64 	%rd2, [_Z31cas_device_relaxed_non_volatilePiS_i_param_1];
	ld.param.u32 	%r3, [_Z31cas_device_relaxed_non_volatilePiS_i_param_2];
	cvta.to.global.u64 	%rd3, %rd2;
	ld.global.u32 	%r2, [%rd3];
	// begin inline asm
	atom.cas.relaxed.gpu.b32 %r1,[%rd1],%r2,%r3;
	// end inline asm
	st.global.u32 	[%rd3], %r1;
	ret;

}


// ===== COMPILED SASS (sm_100) =====

	.target	sm_100

	.elftype	@"ET_EXEC"


//--------------------- .note.nv.tkinfo           --------------------------
	.section	.note.nv.tkinfo,"",@"SHT_NOTE"
	.sectionflags	@"SHF_NOTE_NV_TKINFO"
	.tkinfo
        /*0018*/ 	.word	0x00000002
        /*0030*/ 	.string	""
        /*0030*/ 	.string	"ptxas"
        /*0030*/ 	.string	"Cuda compilation tools, release 13.0, V13.0.88"
        /*0030*/ 	.string	"Build cuda_13.0.r13.0/compiler.36424714_0"
        /*0030*/ 	.string	"-arch sm_100 -m 64 "



//--------------------- .note.nv.cuinfo           --------------------------
	.section	.note.nv.cuinfo,"",@"SHT_NOTE"
	.sectionflags	@"SHF_NOTE_NV_CUINFO"
        /*0018*/ 	.short	0x0002
        /*001a*/ 	.short	0x0064
        /*001c*/ 	.short	0x0082
	.zero		2


//--------------------- .nv.info                  --------------------------
	.section	.nv.info,"",@"SHT_CUDA_INFO"
	.align	4


	//----- nvinfo : EIATTR_REGCOUNT
	.align		4
        /*0000*/ 	.byte	0x04, 0x2f
        /*0002*/ 	.short	(.L_1 - .L_0)
	.align		4
.L_0:
        /*0004*/ 	.word	index@(_Z31cas_device_relaxed_non_volatilePiS_i)
        /*0008*/ 	.word	0x0000000a


	//----- nvinfo : EIATTR_FRAME_SIZE
	.align		4
.L_1:
        /*000c*/ 	.byte	0x04, 0x11
        /*000e*/ 	.short	(.L_3 - .L_2)
	.align		4
.L_2:
        /*0010*/ 	.word	index@(_Z31cas_device_relaxed_non_volatilePiS_i)
        /*0014*/ 	.word	0x00000000


	//----- nvinfo : EIATTR_MIN_STACK_SIZE
	.align		4
.L_3:
        /*0018*/ 	.byte	0x04, 0x12
        /*001a*/ 	.short	(.L_5 - .L_4)
	.align		4
.L_4:
        /*001c*/ 	.word	index@(_Z31cas_device_relaxed_non_volatilePiS_i)
        /*0020*/ 	.word	0x00000000
.L_5:


//--------------------- .nv.compat                --------------------------
	.section	.nv.compat,"",@"SHT_CUDA_COMPAT_INFO"
	.align	4
        /*0000*/ 	.byte	0x02, 0x09, 0x00, 0x00, 0x02, 0x02, 0x01, 0x00, 0x02, 0x05, 0x05, 0x00, 0x03, 0x07, 0x01, 0x01
        /*0010*/ 	.byte	0x02, 0x03, 0x00, 0x00, 0x02, 0x06, 0x01, 0x00, 0x04, 0x0b, 0x08, 0x00, 0x09, 0x00, 0x00, 0x00
        /*0020*/ 	.byte	0x00, 0x00, 0x00, 0x00


//--------------------- .nv.info._Z31cas_device_relaxed_non_volatilePiS_i --------------------------
	.section	.nv.info._Z31cas_device_relaxed_non_volatilePiS_i,"",@"SHT_CUDA_INFO"
	.sectionflags	@""
	.align	4


	//----- nvinfo : EIATTR_CUDA_API_VERSION
	.align		4
        /*0000*/ 	.byte	0x04, 0x37
        /*0002*/ 	.short	(.L_7 - .L_6)
.L_6:
        /*0004*/ 	.word	0x00000082


	//----- nvinfo : EIATTR_KPARAM_INFO
	.align		4
.L_7:
        /*0008*/ 	.byte	0x04, 0x17
        /*000a*/ 	.short	(.L_9 - .L_8)
.L_8:
        /*000c*/ 	.word	0x00000000
        /*0010*/ 	.short	0x0002
        /*0012*/ 	.short	0x0010
        /*0014*/ 	.byte	0x00, 0xf0, 0x11, 0x00


	//----- nvinfo : EIATTR_KPARAM_INFO
	.align		4
.L_9:
        /*0018*/ 	.byte	0x04, 0x17
        /*001a*/ 	.short	(.L_11 - .L_10)
.L_10:
        /*001c*/ 	.word	0x00000000
        /*0020*/ 	.short	0x0001
        /*0022*/ 	.short	0x0008
        /*0024*/ 	.byte	0x00, 0xf5, 0x21, 0x00


	//----- nvinfo : EIATTR_KPARAM_INFO
	.align		4
.L_11:
        /*0028*/ 	.byte	0x04, 0x17
        /*002a*/ 	.short	(.L_13 - .L_12)
.L_12:
        /*002c*/ 	.word	0x00000000
        /*0030*/ 	.short	0x0000
        /*0032*/ 	.short	0x0000
        /*0034*/ 	.byte	0x00, 0xf5, 0x21, 0x00


	//----- nvinfo : EIATTR_SPARSE_MMA_MASK
	.align		4
.L_13:
        /*0038*/ 	.byte	0x03, 0x50
        /*003a*/ 	.short	0x0000


	//----- nvinfo : EIATTR_MAXREG_COUNT
	.align		4
        /*003c*/ 	.byte	0x03, 0x1b
        /*003e*/ 	.short	0x00ff


	//----- nvinfo : EIATTR_MERCURY_ISA_VERSION
	.align		4
        /*0040*/ 	.byte	0x03, 0x5f
        /*0042*/ 	.short	0x0101


	//----- nvinfo : EIATTR_VRC_CTA_INIT_COUNT
	.align		4
        /*0044*/ 	.byte	0x02, 0x4a
	.zero		1
	.zero		1


	//----- nvinfo : EIATTR_EXIT_INSTR_OFFSETS
	.align		4
        /*0048*/ 	.byte	0x04, 0x1c
        /*004a*/ 	.short	(.L_15 - .L_14)


	//   ....[0]....
.L_14:
        /*004c*/ 	.word	0x000000a0


	//----- nvinfo : EIATTR_CBANK_PARAM_SIZE
	.align		4
.L_15:
        /*0050*/ 	.byte	0x03, 0x19
        /*0052*/ 	.short	0x0014


	//----- nvinfo : EIATTR_PARAM_CBANK
	.align		4
        /*0054*/ 	.byte	0x04, 0x0a
        /*0056*/ 	.short	(.L_17 - .L_16)
	.align		4
.L_16:
        /*0058*/ 	.word	index@(.nv.constant0._Z31cas_device_relaxed_non_volatilePiS_i)
        /*005c*/ 	.short	0x0380
        /*005e*/ 	.short	0x0014


	//----- nvinfo : EIATTR_SW_WAR
	.align		4
.L_17:
        /*0060*/ 	.byte	0x04, 0x36
        /*0062*/ 	.short	(.L_19 - .L_18)
.L_18:
        /*0064*/ 	.word	0x00000008
.L_19:


//--------------------- .nv.callgraph             --------------------------
	.section	.nv.callgraph,"",@"SHT_CUDA_CALLGRAPH"
	.align	4
	.sectionentsize	8
	.align		4
        /*0000*/ 	.word	0x00000000
	.align		4
        /*0004*/ 	.word	0xffffffff
	.align		4
        /*0008*/ 	.word	0x00000000
	.align		4
        /*000c*/ 	.word	0xfffffffe
	.align		4
        /*0010*/ 	.word	0x00000000
	.align		4
        /*0014*/ 	.word	0xfffffffd
	.align		4
        /*0018*/ 	.word	0x00000000
	.align		4
        /*001c*/ 	.word	0xfffffffc


//--------------------- .text._Z31cas_device_relaxed_non_volatilePiS_i --------------------------
	.section	.text._Z31cas_device_relaxed_non_volatilePiS_i,"ax",@progbits
	.align	128
        .global         _Z31cas_device_relaxed_non_volatilePiS_i
        .type           _Z31cas_device_relaxed_non_volatilePiS_i,@function
        .size           _Z31cas_device_relaxed_non_volatilePiS_i,(.L_x_1 - _Z31cas_device_relaxed_non_volatilePiS_i)
        .other          _Z31cas_device_relaxed_non_volatilePiS_i,@"STO_CUDA_ENTRY STV_DEFAULT"
_Z31cas_device_relaxed_non_volatilePiS_i:
.text._Z31cas_device_relaxed_non_volatilePiS_i:
[----:B------:R-:W-:Y:S08]  /*0000*/  LDC R1, c[0x0][0x37c] ;  /* 0x0000df00ff017b82 */ /* 0x000ff00000000800 */
[----:B------:R-:W0:Y:S01]  /*0010*/  LDC.64 R2, c[0x0][0x388] ;  /* 0x0000e200ff027b82 */ /* 0x000e220000000a00 */
[----:B------:R-:W0:Y:S02]  /*0020*/  LDCU.64 UR6, c[0x0][0x358] ;  /* 0x00006b00ff0677ac */ /* 0x000e240008000a00 */
[----:B0-----:R-:W2:Y:S05]  /*0030*/  LDG.E R6, desc[UR6][R2.64] ;  /* 0x0000000602067981 */ /* 0x001eaa000c1e1900 */
[----:B------:R-:W2:Y:S01]  /*0040*/  LDC R7, c[0x0][0x390] ;  /* 0x0000e400ff077b82 */ /* 0x000ea20000000800 */
[----:B------:R-:W0:Y:S02]  /*0050*/  LDCU.64 UR4, c[0x0][0x380] ;  /* 0x00007000ff0477ac */ /* 0x000e240008000a00 */
[----:B0-----:R-:W-:-:S02]  /*0060*/  MOV R5, UR5 ;  /* 0x0000000500057c02 */ /* 0x001fc40008000f00 */
[----:B------:R-:W-:-:S05]  /*0070*/  MOV R4, UR4 ;  /* 0x0000000400047c02 */ /* 0x000fca0008000f00 */
[----:B--2---:R-:W2:Y:S04]  /*0080*/  ATOM.E.CAS.STRONG.GPU PT, R5, [R4], R6, R7 ;  /* 0x000000060405738b */ /* 0x004ea800001ee107 */
[----:B--2---:R-:W-:Y:S01]  /*0090*/  STG.E desc[UR6][R2.64], R5 ;  /* 0x0000000502007986 */ /* 0x004fe2000c101906 */
[----:B------:R-:W-:Y:S05]  /*00a0*/  EXIT ;  /* 0x000000000000794d */ /* 0x000fea0003800000 */
.L_x_0:
[----:B------:R-:W-:-:S00]  /*00b0*/  BRA `(.L_x_0) ;  /* 0xfffffffc00fc7947 */ /* 0x000fc0000383ffff */
[----:B------:R-:W-:-:S00]  /*00c0*/  NOP ;  /* 0x0000000000007918 */ /* 0x000fc00000000000 */
        /* <DEDUP_REMOVED lines=11> */
.L_x_1:


//--------------------- .nv.shared.reserved.0     --------------------------
	.section	.nv.shared.reserved.0,"aw",@nobits
	.weak		__nv_reservedSMEM_offset_0_alias
	.size		__nv_reservedSMEM_offset_0_alias, 0, 64
	.other		__nv_reservedSMEM_offset_0_alias,@"STO_CUDA_RESERVED_SHARED STV_DEFAULT"
__nv_reservedSMEM_offset_0_alias:
	.zero		0
	.zero		64


//--------------------- .nv.constant0._Z31cas_device_relaxed_non_volatilePiS_i --------------------------
	.section	.nv.constant0._Z31cas_device_relaxed_non_volatilePiS_i,"a",@progbits
	.sectionflags	@""
	.align	4
.nv.constant0._Z31cas_device_relaxed_non_volatilePiS_i:
	.zero		916


//--------------------- SYMBOLS --------------------------

	.type		.nv.reservedSmem.offset0,@object
	.size		.nv.reservedSmem.offset0,0x4
